//
// Generated by NVIDIA NVVM Compiler
//
// Compiler Build ID: CL-36424714
// Cuda compilation tools, release 13.0, V13.0.88
// Based on NVVM 20.0.0
//

.version 9.0
.target sm_100
.address_size 64

	// .globl	_Z13sum_reductionPKiPi
// _ZZ13sum_reductionPKiPiE5shmem has been demoted

.visible .entry _Z13sum_reductionPKiPi(
	.param .u64 .ptr .align 1 _Z13sum_reductionPKiPi_param_0,
	.param .u64 .ptr .align 1 _Z13sum_reductionPKiPi_param_1
)
{
	.reg .pred 	%p<5>;
	.reg .b32 	%r<18>;
	.reg .b64 	%rd<9>;
	// demoted variable
	.shared .align 4 .b8 _ZZ13sum_reductionPKiPiE5shmem[1024];
	ld.param.u64 	%rd2, [_Z13sum_reductionPKiPi_param_0];
	ld.param.u64 	%rd1, [_Z13sum_reductionPKiPi_param_1];
	cvta.to.global.u64 	%rd3, %rd2;
	mov.u32 	%r1, %ctaid.x;
	mov.u32 	%r17, %ntid.x;
	mov.u32 	%r3, %tid.x;
	mad.lo.s32 	%r7, %r1, %r17, %r3;
	mul.wide.s32 	%rd4, %r7, 4;
	add.s64 	%rd5, %rd3, %rd4;
	ld.global.u32 	%r8, [%rd5];
	shl.b32 	%r9, %r3, 2;
	mov.u32 	%r10, _ZZ13sum_reductionPKiPiE5shmem;
	add.s32 	%r4, %r10, %r9;
	st.shared.u32 	[%r4], %r8;
	bar.sync 	0;
	setp.lt.u32 	%p1, %r17, 2;
	@%p1 bra 	$L__BB0_4;
$L__BB0_1:
	shr.u32 	%r6, %r17, 1;
	setp.ge.u32 	%p2, %r3, %r6;
	@%p2 bra 	$L__BB0_3;
	shl.b32 	%r11, %r6, 2;
	add.s32 	%r12, %r4, %r11;
	ld.shared.u32 	%r13, [%r12];
	ld.shared.u32 	%r14, [%r4];
	add.s32 	%r15, %r14, %r13;
	st.shared.u32 	[%r4], %r15;
$L__BB0_3:
	bar.sync 	0;
	setp.gt.u32 	%p3, %r17, 3;
	mov.u32 	%r17, %r6;
	@%p3 bra 	$L__BB0_1;
$L__BB0_4:
	setp.ne.s32 	%p4, %r3, 0;
	@%p4 bra 	$L__BB0_6;
	ld.shared.u32 	%r16, [_ZZ13sum_reductionPKiPiE5shmem];
	cvta.to.global.u64 	%rd6, %rd1;
	mul.wide.u32 	%rd7, %r1, 4;
	add.s64 	%rd8, %rd6, %rd7;
	st.global.u32 	[%rd8], %r16;
$L__BB0_6:
	ret;

}


// ===== COMPILED SASS (sm_100) =====

	.target	sm_100

	.elftype	@"ET_EXEC"


//--------------------- .note.nv.tkinfo           --------------------------
	.section	.note.nv.tkinfo,"",@"SHT_NOTE"
	.sectionflags	@"SHF_NOTE_NV_TKINFO"
	.tkinfo
        /*0018*/ 	.word	0x00000002
        /*0030*/ 	.string	""
        /*0030*/ 	.string	"ptxas"
        /*0030*/ 	.string	"Cuda compilation tools, release 13.0, V13.0.88"
        /*0030*/ 	.string	"Build cuda_13.0.r13.0/compiler.36424714_0"
        /*0030*/ 	.string	"-arch sm_100 -m 64 "



//--------------------- .note.nv.cuinfo           --------------------------
	.section	.note.nv.cuinfo,"",@"SHT_NOTE"
	.sectionflags	@"SHF_NOTE_NV_CUINFO"
        /*0018*/ 	.short	0x0002
        /*001a*/ 	.short	0x0064
        /*001c*/ 	.short	0x0082
	.zero		2


//--------------------- .nv.info                  --------------------------
	.section	.nv.info,"",@"SHT_CUDA_INFO"
	.align	4


	//----- nvinfo : EIATTR_REGCOUNT
	.align		4
        /*0000*/ 	.byte	0x04, 0x2f
        /*0002*/ 	.short	(.L_1 - .L_0)
	.align		4
.L_0:
        /*0004*/ 	.word	index@(_Z13sum_reductionPKiPi)
        /*0008*/ 	.word	0x0000000b


	//----- nvinfo : EIATTR_FRAME_SIZE
	.align		4
.L_1:
        /*000c*/ 	.byte	0x04, 0x11
        /*000e*/ 	.short	(.L_3 - .L_2)
	.align		4
.L_2:
        /*0010*/ 	.word	index@(_Z13sum_reductionPKiPi)
        /*0014*/ 	.word	0x00000000


	//----- nvinfo : EIATTR_MIN_STACK_SIZE
	.align		4
.L_3:
        /*0018*/ 	.byte	0x04, 0x12
        /*001a*/ 	.short	(.L_5 - .L_4)
	.align		4
.L_4:
        /*001c*/ 	.word	index@(_Z13sum_reductionPKiPi)
        /*0020*/ 	.word	0x00000000
.L_5:


//--------------------- .nv.compat                --------------------------
	.section	.nv.compat,"",@"SHT_CUDA_COMPAT_INFO"
	.align	4
        /*0000*/ 	.byte	0x02, 0x09, 0x00, 0x00, 0x02, 0x02, 0x01, 0x00, 0x02, 0x05, 0x05, 0x00, 0x03, 0x07, 0x01, 0x01
        /*0010*/ 	.byte	0x02, 0x03, 0x00, 0x00, 0x02, 0x06, 0x01, 0x00, 0x04, 0x0b, 0x08, 0x00, 0x09, 0x00, 0x00, 0x00
        /*0020*/ 	.byte	0x00, 0x00, 0x00, 0x00


//--------------------- .nv.info._Z13sum_reductionPKiPi --------------------------
	.section	.nv.info._Z13sum_reductionPKiPi,"",@"SHT_CUDA_INFO"
	.sectionflags	@""
	.align	4


	//----- nvinfo : EIATTR_CUDA_API_VERSION
	.align		4
        /*0000*/ 	.byte	0x04, 0x37
        /*0002*/ 	.short	(.L_7 - .L_6)
.L_6:
        /*0004*/ 	.word	0x00000082


	//----- nvinfo : EIATTR_KPARAM_INFO
	.align		4
.L_7:
        /*0008*/ 	.byte	0x04, 0x17
        /*000a*/ 	.short	(.L_9 - .L_8)
.L_8:
        /*000c*/ 	.word	0x00000000
        /*0010*/ 	.short	0x0001
        /*0012*/ 	.short	0x0008
        /*0014*/ 	.byte	0x00, 0xf5, 0x21, 0x00


	//----- nvinfo : EIATTR_KPARAM_INFO
	.align		4
.L_9:
        /*0018*/ 	.byte	0x04, 0x17
        /*001a*/ 	.short	(.L_11 - .L_10)
.L_10:
        /*001c*/ 	.word	0x00000000
        /*0020*/ 	.short	0x0000
        /*0022*/ 	.short	0x0000
        /*0024*/ 	.byte	0x00, 0xf5, 0x21, 0x00


	//----- nvinfo : EIATTR_SPARSE_MMA_MASK
	.align		4
.L_11:
        /*0028*/ 	.byte	0x03, 0x50
        /*002a*/ 	.short	0x0000


	//----- nvinfo : EIATTR_MAXREG_COUNT
	.align		4
        /*002c*/ 	.byte	0x03, 0x1b
        /*002e*/ 	.short	0x00ff


	//----- nvinfo : EIATTR_NUM_BARRIERS
	.align		4
        /*0030*/ 	.byte	0x02, 0x4c
        /*0032*/ 	.byte	0x01
	.zero		1


	//----- nvinfo : EIATTR_MERCURY_ISA_VERSION
	.align		4
        /*0034*/ 	.byte	0x03, 0x5f
        /*0036*/ 	.short	0x0101


	//----- nvinfo : EIATTR_VRC_CTA_INIT_COUNT
	.align		4
        /*0038*/ 	.byte	0x02, 0x4a
	.zero		1
	.zero		1


	//----- nvinfo : EIATTR_EXIT_INSTR_OFFSETS
	.align		4
        /*003c*/ 	.byte	0x04, 0x1c
        /*003e*/ 	.short	(.L_13 - .L_12)


	//   ....[0]....
.L_12:
        /*0040*/ 	.word	0x000001e0


	//   ....[1]....
        /*0044*/ 	.word	0x00000260


	//----- nvinfo : EIATTR_CBANK_PARAM_SIZE
	.align		4
.L_13:
        /*0048*/ 	.byte	0x03, 0x19
        /*004a*/ 	.short	0x0010


	//----- nvinfo : EIATTR_PARAM_CBANK
	.align		4
        /*004c*/ 	.byte	0x04, 0x0a
        /*004e*/ 	.short	(.L_15 - .L_14)
	.align		4
.L_14:
        /*0050*/ 	.word	index@(.nv.constant0._Z13sum_reductionPKiPi)
        /*0054*/ 	.short	0x0380
        /*0056*/ 	.short	0x0010


	//----- nvinfo : EIATTR_SW_WAR
	.align		4
.L_15:
        /*0058*/ 	.byte	0x04, 0x36
        /*005a*/ 	.short	(.L_17 - .L_16)
.L_16:
        /*005c*/ 	.word	0x00000008
.L_17:


//--------------------- .nv.callgraph             --------------------------
	.section	.nv.callgraph,"",@"SHT_CUDA_CALLGRAPH"
	.align	4
	.sectionentsize	8
	.align		4
        /*0000*/ 	.word	0x00000000
	.align		4
        /*0004*/ 	.word	0xffffffff
	.align		4
        /*0008*/ 	.word	0x00000000
	.align		4
        /*000c*/ 	.word	0xfffffffe
	.align		4
        /*0010*/ 	.word	0x00000000
	.align		4
        /*0014*/ 	.word	0xfffffffd
	.align		4
        /*0018*/ 	.word	0x00000000
	.align		4
        /*001c*/ 	.word	0xfffffffc


//--------------------- .text._Z13sum_reductionPKiPi --------------------------
	.section	.text._Z13sum_reductionPKiPi,"ax",@progbits
	.align	128
        .global         _Z13sum_reductionPKiPi
        .type           _Z13sum_reductionPKiPi,@function
        .size           _Z13sum_reductionPKiPi,(.L_x_3 - _Z13sum_reductionPKiPi)
        .other          _Z13sum_reductionPKiPi,@"STO_CUDA_ENTRY STV_DEFAULT"
_Z13sum_reductionPKiPi:
.text._Z13sum_reductionPKiPi:
[----:B------:R-:W-:Y:S01]  /*0000*/  LDC R1, c[0x0][0x37c] ;  /* 0x0000df00ff017b82 */ /* 0x000fe20000000800 */
[----:B------:R-:W0:Y:S07]  /*0010*/  S2R R7, SR_CTAID.X ;  /* 0x0000000000077919 */ /* 0x000e2e0000002500 */
[----:B------:R-:W1:Y:S01]  /*0020*/  LDC.64 R2, c[0x0][0x380] ;  /* 0x0000e000ff027b82 */ /* 0x000e620000000a00 */
[----:B------:R-:W0:Y:S01]  /*0030*/  LDCU UR8, c[0x0][0x360] ;  /* 0x00006c00ff0877ac */ /* 0x000e220008000800 */
[----:B------:R-:W0:Y:S01]  /*0040*/  S2R R6, SR_TID.X ;  /* 0x0000000000067919 */ /* 0x000e220000002100 */
[----:B------:R-:W2:Y:S01]  /*0050*/  LDCU.64 UR6, c[0x0][0x358] ;  /* 0x00006b00ff0677ac */ /* 0x000ea20008000a00 */
[----:B0-----:R-:W-:-:S04]  /*0060*/  IMAD R5, R7, UR8, R6 ;  /* 0x0000000807057c24 */ /* 0x001fc8000f8e0206 */
[----:B-1----:R-:W-:-:S06]  /*0070*/  IMAD.WIDE R2, R5, 0x4, R2 ;  /* 0x0000000405027825 */ /* 0x002fcc00078e0202 */
[----:B--2---:R-:W2:Y:S01]  /*0080*/  LDG.E R2, desc[UR6][R2.64] ;  /* 0x0000000602027981 */ /* 0x004ea2000c1e1900 */
[----:B------:R-:W0:Y:S01]  /*0090*/  S2UR UR5, SR_CgaCtaId ;  /* 0x00000000000579c3 */ /* 0x000e220000008800 */
[----:B------:R-:W-:Y:S01]  /*00a0*/  UMOV UR4, 0x400 ;  /* 0x0000040000047882 */ /* 0x000fe20000000000 */
[----:B------:R-:W-:Y:S01]  /*00b0*/  UISETP.GE.U32.AND UP0, UPT, UR8, 0x2, UPT ;  /* 0x000000020800788c */ /* 0x000fe2000bf06070 */
[----:B------:R-:W-:Y:S01]  /*00c0*/  ISETP.NE.AND P0, PT, R6, RZ, PT ;  /* 0x000000ff0600720c */ /* 0x000fe20003f05270 */
[----:B0-----:R-:W-:-:S06]  /*00d0*/  ULEA UR4, UR5, UR4, 0x18 ;  /* 0x0000000405047291 */ /* 0x001fcc000f8ec0ff */
[----:B------:R-:W-:-:S05]  /*00e0*/  LEA R5, R6, UR4, 0x2 ;  /* 0x0000000406057c11 */ /* 0x000fca000f8e10ff */
[----:B--2---:R0:W-:Y:S01]  /*00f0*/  STS [R5], R2 ;  /* 0x0000000205007388 */ /* 0x0041e20000000800 */
[----:B------:R-:W-:Y:S06]  /*0100*/  BAR.SYNC.DEFER_BLOCKING 0x0 ;  /* 0x0000000000007b1d */ /* 0x000fec0000010000 */
[----:B------:R-:W-:Y:S05]  /*0110*/  BRA.U !UP0, `(.L_x_0) ;  /* 0x0000000108307547 */ /* 0x000fea000b800000 */
[----:B------:R-:W-:-:S07]  /*0120*/  IMAD.U32 R0, RZ, RZ, UR8 ;  /* 0x00000008ff007e24 */ /* 0x000fce000f8e00ff */
.L_x_1:
[----:B------:R-:W-:-:S04]  /*0130*/  SHF.R.U32.HI R8, RZ, 0x1, R0 ;  /* 0x00000001ff087819 */ /* 0x000fc80000011600 */
[----:B------:R-:W-:-:S13]  /*0140*/  ISETP.GE.U32.AND P1, PT, R6, R8, PT ;  /* 0x000000080600720c */ /* 0x000fda0003f26070 */
[----:B0-----:R-:W-:Y:S01]  /*0150*/  @!P1 IMAD R2, R8, 0x4, R5 ;  /* 0x0000000408029824 */ /* 0x001fe200078e0205 */
[----:B------:R-:W-:Y:S05]  /*0160*/  @!P1 LDS R3, [R5] ;  /* 0x0000000005039984 */ /* 0x000fea0000000800 */
[----:B------:R-:W0:Y:S02]  /*0170*/  @!P1 LDS R2, [R2] ;  /* 0x0000000002029984 */ /* 0x000e240000000800 */
[----:B0-----:R-:W-:-:S05]  /*0180*/  @!P1 IADD3 R4, PT, PT, R2, R3, RZ ;  /* 0x0000000302049210 */ /* 0x001fca0007ffe0ff */
[----:B------:R1:W-:Y:S01]  /*0190*/  @!P1 STS [R5], R4 ;  /* 0x0000000405009388 */ /* 0x0003e20000000800 */
[----:B------:R-:W-:Y:S01]  /*01a0*/  BAR.SYNC.DEFER_BLOCKING 0x0 ;  /* 0x0000000000007b1d */ /* 0x000fe20000010000 */
[----:B------:R-:W-:Y:S01]  /*01b0*/  ISETP.GT.U32.AND P1, PT, R0, 0x3, PT ;  /* 0x000000030000780c */ /* 0x000fe20003f24070 */
[----:B------:R-:W-:-:S12]  /*01c0*/  IMAD.MOV.U32 R0, RZ, RZ, R8 ;  /* 0x000000ffff007224 */ /* 0x000fd800078e0008 */
[----:B-1----:R-:W-:Y:S05]  /*01d0*/  @P1 BRA `(.L_x_1) ;  /* 0xfffffffc00d41947 */ /* 0x002fea000383ffff */
.L_x_0:
[----:B------:R-:W-:Y:S05]  /*01e0*/  @P0 EXIT ;  /* 0x000000000000094d */ /* 0x000fea0003800000 */
[----:B------:R-:W1:Y:S01]  /*01f0*/  S2UR UR5, SR_CgaCtaId ;  /* 0x00000000000579c3 */ /* 0x000e620000008800 */
[----:B------:R-:W-:-:S07]  /*0200*/  UMOV UR4, 0x400 ;  /* 0x0000040000047882 */ /* 0x000fce0000000000 */
[----:B0-----:R-:W0:Y:S01]  /*0210*/  LDC.64 R2, c[0x0][0x388] ;  /* 0x0000e200ff027b82 */ /* 0x001e220000000a00 */
[----:B-1----:R-:W-:Y:S01]  /*0220*/  ULEA UR4, UR5, UR4, 0x18 ;  /* 0x0000000405047291 */ /* 0x002fe2000f8ec0ff */
[----:B0-----:R-:W-:-:S08]  /*0230*/  IMAD.WIDE.U32 R2, R7, 0x4, R2 ;  /* 0x0000000407027825 */ /* 0x001fd000078e0002 */
[----:B------:R-:W0:Y:S04]  /*0240*/  LDS R5, [UR4] ;  /* 0x00000004ff057984 */ /* 0x000e280008000800 */
[----:B0-----:R-:W-:Y:S01]  /*0250*/  STG.E desc[UR6][R2.64], R5 ;  /* 0x0000000502007986 */ /* 0x001fe2000c101906 */
[----:B------:R-:W-:Y:S05]  /*0260*/  EXIT ;  /* 0x000000000000794d */ /* 0x000fea0003800000 */
.L_x_2:
[----:B------:R-:W-:-:S00]  /*0270*/  BRA `(.L_x_2) ;  /* 0xfffffffc00fc7947 */ /* 0x000fc0000383ffff */
[----:B------:R-:W-:-:S00]  /*0280*/  NOP ;  /* 0x0000000000007918 */ /* 0x000fc00000000000 */
[----:B------:R-:W-:-:S00]  /*0290*/  NOP ;  /* 0x0000000000007918 */ /* 0x000fc00000000000 */
[----:B------:R-:W-:-:S00]  /*02a0*/  NOP ;  /* 0x0000000000007918 */ /* 0x000fc00000000000 */
[----:B------:R-:W-:-:S00]  /*02b0*/  NOP ;  /* 0x0000000000007918 */ /* 0x000fc00000000000 */
[----:B------:R-:W-:-:S00]  /*02c0*/  NOP ;  /* 0x0000000000007918 */ /* 0x000fc00000000000 */
[----:B------:R-:W-:-:S00]  /*02d0*/  NOP ;  /* 0x0000000000007918 */ /* 0x000fc00000000000 */
[----:B------:R-:W-:-:S00]  /*02e0*/  NOP ;  /* 0x0000000000007918 */ /* 0x000fc00000000000 */
[----:B------:R-:W-:-:S00]  /*02f0*/  NOP ;  /* 0x0000000000007918 */ /* 0x000fc00000000000 */
.L_x_3:


//--------------------- .nv.shared._Z13sum_reductionPKiPi --------------------------
	.section	.nv.shared._Z13sum_reductionPKiPi,"aw",@nobits
	.sectionflags	@""
	.align	4
.nv.shared._Z13sum_reductionPKiPi:
	.zero		2048


//--------------------- .nv.shared.reserved.0     --------------------------
	.section	.nv.shared.reserved.0,"aw",@nobits
	.weak		__nv_reservedSMEM_offset_0_alias
	.size		__nv_reservedSMEM_offset_0_alias, 0, 64
	.other		__nv_reservedSMEM_offset_0_alias,@"STO_CUDA_RESERVED_SHARED STV_DEFAULT"
__nv_reservedSMEM_offset_0_alias:
	.zero		0
	.zero		64


//--------------------- .nv.constant0._Z13sum_reductionPKiPi --------------------------
	.section	.nv.constant0._Z13sum_reductionPKiPi,"a",@progbits
	.sectionflags	@""
	.align	4
.nv.constant0._Z13sum_reductionPKiPi:
	.zero		912


//--------------------- SYMBOLS --------------------------

	.type		.nv.reservedSmem.offset0,@object
	.size		.nv.reservedSmem.offset0,0x4
	.type		.nv.reservedSmem.cap,@object
	.size		.nv.reservedSmem.cap,0x4
